//
// Generated by NVIDIA NVVM Compiler
//
// Compiler Build ID: CL-36424714
// Cuda compilation tools, release 13.0, V13.0.88
// Based on NVVM 20.0.0
//

.version 9.0
.target sm_100
.address_size 64

	// .globl	default_function_kernel

.visible .entry default_function_kernel(
	.param .u64 .ptr .align 1 default_function_kernel_param_0,
	.param .u64 .ptr .align 1 default_function_kernel_param_1,
	.param .u64 .ptr .align 1 default_function_kernel_param_2
)
.maxntid 16
{
	.reg .pred 	%p<2>;
	.reg .b32 	%r<8>;
	.reg .b32 	%f<6>;
	.reg .b64 	%rd<11>;

	ld.param.u64 	%rd1, [default_function_kernel_param_0];
	ld.param.u64 	%rd2, [default_function_kernel_param_1];
	ld.param.u64 	%rd3, [default_function_kernel_param_2];
	mov.u32 	%r1, %ctaid.x;
	shl.b32 	%r3, %r1, 1;
	mov.u32 	%r2, %tid.x;
	shr.u32 	%r4, %r2, 3;
	or.b32  	%r5, %r3, %r4;
	setp.gt.u32 	%p1, %r5, 246;
	@%p1 bra 	$L__BB0_2;
	cvta.to.global.u64 	%rd4, %rd2;
	cvta.to.global.u64 	%rd5, %rd3;
	cvta.to.global.u64 	%rd6, %rd1;
	shl.b32 	%r6, %r1, 4;
	or.b32  	%r7, %r6, %r2;
	mul.wide.u32 	%rd7, %r7, 4;
	add.s64 	%rd8, %rd4, %rd7;
	ld.global.nc.f32 	%f1, [%rd8];
	sqrt.rn.f32 	%f2, %f1;
	add.s64 	%rd9, %rd5, %rd7;
	ld.global.nc.f32 	%f3, [%rd9];
	cos.approx.f32 	%f4, %f3;
	add.f32 	%f5, %f2, %f4;
	add.s64 	%rd10, %rd6, %rd7;
	st.global.f32 	[%rd10], %f5;
$L__BB0_2:
	ret;

}


// ===== COMPILED SASS (sm_100) =====

	.target	sm_100

	.elftype	@"ET_EXEC"


//--------------------- .note.nv.tkinfo           --------------------------
	.section	.note.nv.tkinfo,"",@"SHT_NOTE"
	.sectionflags	@"SHF_NOTE_NV_TKINFO"
	.tkinfo
        /*0018*/ 	.word	0x00000002
        /*0030*/ 	.string	""
        /*0030*/ 	.string	"ptxas"
        /*0030*/ 	.string	"Cuda compilation tools, release 13.0, V13.0.88"
        /*0030*/ 	.string	"Build cuda_13.0.r13.0/compiler.36424714_0"
        /*0030*/ 	.string	"-arch sm_100 -m 64 "



//--------------------- .note.nv.cuinfo           --------------------------
	.section	.note.nv.cuinfo,"",@"SHT_NOTE"
	.sectionflags	@"SHF_NOTE_NV_CUINFO"
        /*0018*/ 	.short	0x0002
        /*001a*/ 	.short	0x0064
        /*001c*/ 	.short	0x0082
	.zero		2


//--------------------- .nv.info                  --------------------------
	.section	.nv.info,"",@"SHT_CUDA_INFO"
	.align	4


	//----- nvinfo : EIATTR_REGCOUNT
	.align		4
        /*0000*/ 	.byte	0x04, 0x2f
        /*0002*/ 	.short	(.L_1 - .L_0)
	.align		4
.L_0:
        /*0004*/ 	.word	index@(default_function_kernel)
        /*0008*/ 	.word	0x0000000c


	//----- nvinfo : EIATTR_FRAME_SIZE
	.align		4
.L_1:
        /*000c*/ 	.byte	0x04, 0x11
        /*000e*/ 	.short	(.L_3 - .L_2)
	.align		4
.L_2:
        /*0010*/ 	.word	index@($__internal_0_$__cuda_sm20_sqrt_rn_f32_slowpath)
        /*0014*/ 	.word	0x00000000


	//----- nvinfo : EIATTR_FRAME_SIZE
	.align		4
.L_3:
        /*0018*/ 	.byte	0x04, 0x11
        /*001a*/ 	.short	(.L_5 - .L_4)
	.align		4
.L_4:
        /*001c*/ 	.word	index@(default_function_kernel)
        /*0020*/ 	.word	0x00000000


	//----- nvinfo : EIATTR_MIN_STACK_SIZE
	.align		4
.L_5:
        /*0024*/ 	.byte	0x04, 0x12
        /*0026*/ 	.short	(.L_7 - .L_6)
	.align		4
.L_6:
        /*0028*/ 	.word	index@(default_function_kernel)
        /*002c*/ 	.word	0x00000000
.L_7:


//--------------------- .nv.compat                --------------------------
	.section	.nv.compat,"",@"SHT_CUDA_COMPAT_INFO"
	.align	4
        /*0000*/ 	.byte	0x02, 0x09, 0x00, 0x00, 0x02, 0x02, 0x01, 0x00, 0x02, 0x05, 0x05, 0x00, 0x03, 0x07, 0x01, 0x01
        /*0010*/ 	.byte	0x02, 0x03, 0x00, 0x00, 0x02, 0x06, 0x01, 0x00, 0x04, 0x0b, 0x08, 0x00, 0x01, 0x00, 0x00, 0x00
        /*0020*/ 	.byte	0x00, 0x00, 0x00, 0x00


//--------------------- .nv.info.default_function_kernel --------------------------
	.section	.nv.info.default_function_kernel,"",@"SHT_CUDA_INFO"
	.sectionflags	@""
	.align	4


	//----- nvinfo : EIATTR_CUDA_API_VERSION
	.align		4
        /*0000*/ 	.byte	0x04, 0x37
        /*0002*/ 	.short	(.L_9 - .L_8)
.L_8:
        /*0004*/ 	.word	0x00000082


	//----- nvinfo : EIATTR_KPARAM_INFO
	.align		4
.L_9:
        /*0008*/ 	.byte	0x04, 0x17
        /*000a*/ 	.short	(.L_11 - .L_10)
.L_10:
        /*000c*/ 	.word	0x00000000
        /*0010*/ 	.short	0x0002
        /*0012*/ 	.short	0x0010
        /*0014*/ 	.byte	0x00, 0xf5, 0x21, 0x00


	//----- nvinfo : EIATTR_KPARAM_INFO
	.align		4
.L_11:
        /*0018*/ 	.byte	0x04, 0x17
        /*001a*/ 	.short	(.L_13 - .L_12)
.L_12:
        /*001c*/ 	.word	0x00000000
        /*0020*/ 	.short	0x0001
        /*0022*/ 	.short	0x0008
        /*0024*/ 	.byte	0x00, 0xf5, 0x21, 0x00


	//----- nvinfo : EIATTR_KPARAM_INFO
	.align		4
.L_13:
        /*0028*/ 	.byte	0x04, 0x17
        /*002a*/ 	.short	(.L_15 - .L_14)
.L_14:
        /*002c*/ 	.word	0x00000000
        /*0030*/ 	.short	0x0000
        /*0032*/ 	.short	0x0000
        /*0034*/ 	.byte	0x00, 0xf5, 0x21, 0x00


	//----- nvinfo : EIATTR_SPARSE_MMA_MASK
	.align		4
.L_15:
        /*0038*/ 	.byte	0x03, 0x50
        /*003a*/ 	.short	0x0000


	//----- nvinfo : EIATTR_MAXREG_COUNT
	.align		4
        /*003c*/ 	.byte	0x03, 0x1b
        /*003e*/ 	.short	0x00ff


	//----- nvinfo : EIATTR_MERCURY_ISA_VERSION
	.align		4
        /*0040*/ 	.byte	0x03, 0x5f
        /*0042*/ 	.short	0x0101


	//----- nvinfo : EIATTR_VRC_CTA_INIT_COUNT
	.align		4
        /*0044*/ 	.byte	0x02, 0x4a
	.zero		1
	.zero		1


	//----- nvinfo : EIATTR_EXIT_INSTR_OFFSETS
	.align		4
        /*0048*/ 	.byte	0x04, 0x1c
        /*004a*/ 	.short	(.L_17 - .L_16)


	//   ....[0]....
.L_16:
        /*004c*/ 	.word	0x00000070


	//   ....[1]....
        /*0050*/ 	.word	0x00000240


	//----- nvinfo : EIATTR_MAX_THREADS
	.align		4
.L_17:
        /*0054*/ 	.byte	0x04, 0x05
        /*0056*/ 	.short	(.L_19 - .L_18)
.L_18:
        /*0058*/ 	.word	0x00000010
        /*005c*/ 	.word	0x00000001
        /*0060*/ 	.word	0x00000001


	//----- nvinfo : EIATTR_CRS_STACK_SIZE
	.align		4
.L_19:
        /*0064*/ 	.byte	0x04, 0x1e
        /*0066*/ 	.short	(.L_21 - .L_20)
.L_20:
        /*0068*/ 	.word	0x00000000


	//----- nvinfo : EIATTR_CBANK_PARAM_SIZE
	.align		4
.L_21:
        /*006c*/ 	.byte	0x03, 0x19
        /*006e*/ 	.short	0x0018


	//----- nvinfo : EIATTR_PARAM_CBANK
	.align		4
        /*0070*/ 	.byte	0x04, 0x0a
        /*0072*/ 	.short	(.L_23 - .L_22)
	.align		4
.L_22:
        /*0074*/ 	.word	index@(.nv.constant0.default_function_kernel)
        /*0078*/ 	.short	0x0380
        /*007a*/ 	.short	0x0018


	//----- nvinfo : EIATTR_SW_WAR
	.align		4
.L_23:
        /*007c*/ 	.byte	0x04, 0x36
        /*007e*/ 	.short	(.L_25 - .L_24)
.L_24:
        /*0080*/ 	.word	0x00000008
.L_25:


//--------------------- .nv.callgraph             --------------------------
	.section	.nv.callgraph,"",@"SHT_CUDA_CALLGRAPH"
	.align	4
	.sectionentsize	8
	.align		4
        /*0000*/ 	.word	0x00000000
	.align		4
        /*0004*/ 	.word	0xffffffff
	.align		4
        /*0008*/ 	.word	0x00000000
	.align		4
        /*000c*/ 	.word	0xfffffffe
	.align		4
        /*0010*/ 	.word	0x00000000
	.align		4
        /*0014*/ 	.word	0xfffffffd
	.align		4
        /*0018*/ 	.word	0x00000000
	.align		4
        /*001c*/ 	.word	0xfffffffc


//--------------------- .text.default_function_kernel --------------------------
	.section	.text.default_function_kernel,"ax",@progbits
	.align	128
        .global         default_function_kernel
        .type           default_function_kernel,@function
        .size           default_function_kernel,(.L_x_5 - default_function_kernel)
        .other          default_function_kernel,@"STO_CUDA_ENTRY STV_DEFAULT"
default_function_kernel:
.text.default_function_kernel:
[----:B------:R-:W-:Y:S01]  /*0000*/  LDC R1, c[0x0][0x37c] ;  /* 0x0000df00ff017b82 */ /* 0x000fe20000000800 */
[----:B------:R-:W0:Y:S07]  /*0010*/  S2R R7, SR_TID.X ;  /* 0x0000000000077919 */ /* 0x000e2e0000002100 */
[----:B------:R-:W1:Y:S02]  /*0020*/  S2UR UR4, SR_CTAID.X ;  /* 0x00000000000479c3 */ /* 0x000e640000002500 */
[----:B-1----:R-:W-:Y:S01]  /*0030*/  USHF.L.U32 UR5, UR4, 0x1, URZ ;  /* 0x0000000104057899 */ /* 0x002fe200080006ff */
[----:B0-----:R-:W-:-:S05]  /*0040*/  SHF.R.U32.HI R0, RZ, 0x3, R7 ;  /* 0x00000003ff007819 */ /* 0x001fca0000011607 */
[----:B------:R-:W-:-:S04]  /*0050*/  LOP3.LUT R0, R0, UR5, RZ, 0xfc, !PT ;  /* 0x0000000500007c12 */ /* 0x000fc8000f8efcff */
[----:B------:R-:W-:-:S13]  /*0060*/  ISETP.GT.U32.AND P0, PT, R0, 0xf6, PT ;  /* 0x000000f60000780c */ /* 0x000fda0003f04070 */
[----:B------:R-:W-:Y:S05]  /*0070*/  @P0 EXIT ;  /* 0x000000000000094d */ /* 0x000fea0003800000 */
[----:B------:R-:W0:Y:S01]  /*0080*/  LDC.64 R2, c[0x0][0x388] ;  /* 0x0000e200ff027b82 */ /* 0x000e220000000a00 */
[----:B------:R-:W1:Y:S01]  /*0090*/  LDCU.64 UR6, c[0x0][0x358] ;  /* 0x00006b00ff0677ac */ /* 0x000e620008000a00 */
[----:B------:R-:W-:-:S06]  /*00a0*/  USHF.L.U32 UR4, UR4, 0x4, URZ ;  /* 0x0000000404047899 */ /* 0x000fcc00080006ff */
[----:B------:R-:W-:-:S05]  /*00b0*/  LOP3.LUT R7, R7, UR4, RZ, 0xfc, !PT ;  /* 0x0000000407077c12 */ /* 0x000fca000f8efcff */
[----:B0-----:R-:W-:-:S05]  /*00c0*/  IMAD.WIDE.U32 R2, R7, 0x4, R2 ;  /* 0x0000000407027825 */ /* 0x001fca00078e0002 */
[----:B-1----:R-:W2:Y:S01]  /*00d0*/  LDG.E.CONSTANT R0, desc[UR6][R2.64] ;  /* 0x0000000602007981 */ /* 0x002ea2000c1e9900 */
[----:B------:R-:W-:Y:S01]  /*00e0*/  BSSY.RECONVERGENT B0, `(.L_x_0) ;  /* 0x000000c000007945 */ /* 0x000fe20003800200 */
[----:B--2---:R-:W-:Y:S01]  /*00f0*/  IADD3 R4, PT, PT, R0, -0xd000000, RZ ;  /* 0xf300000000047810 */ /* 0x004fe20007ffe0ff */
[----:B------:R0:W1:Y:S03]  /*0100*/  MUFU.RSQ R5, R0 ;  /* 0x0000000000057308 */ /* 0x0000660000001400 */
[----:B------:R-:W-:-:S13]  /*0110*/  ISETP.GT.U32.AND P0, PT, R4, 0x727fffff, PT ;  /* 0x727fffff0400780c */ /* 0x000fda0003f04070 */
[----:B0-----:R-:W-:Y:S05]  /*0120*/  @!P0 BRA `(.L_x_1) ;  /* 0x00000000000c8947 */ /* 0x001fea0003800000 */
[----:B------:R-:W-:-:S07]  /*0130*/  MOV R8, 0x150 ;  /* 0x0000015000087802 */ /* 0x000fce0000000f00 */
[----:B-1----:R-:W-:Y:S05]  /*0140*/  CALL.REL.NOINC `($__internal_0_$__cuda_sm20_sqrt_rn_f32_slowpath) ;  /* 0x0000000000407944 */ /* 0x002fea0003c00000 */
[----:B------:R-:W-:Y:S05]  /*0150*/  BRA `(.L_x_2) ;  /* 0x0000000000107947 */ /* 0x000fea0003800000 */
.L_x_1:
[----:B-1----:R-:W-:Y:S01]  /*0160*/  FMUL.FTZ R3, R0, R5 ;  /* 0x0000000500037220 */ /* 0x002fe20000410000 */
[----:B------:R-:W-:-:S03]  /*0170*/  FMUL.FTZ R5, R5, 0.5 ;  /* 0x3f00000005057820 */ /* 0x000fc60000410000 */
[----:B------:R-:W-:-:S04]  /*0180*/  FFMA R0, -R3, R3, R0 ;  /* 0x0000000303007223 */ /* 0x000fc80000000100 */
[----:B------:R-:W-:-:S07]  /*0190*/  FFMA R0, R0, R5, R3 ;  /* 0x0000000500007223 */ /* 0x000fce0000000003 */
.L_x_2:
[----:B------:R-:W-:Y:S05]  /*01a0*/  BSYNC.RECONVERGENT B0 ;  /* 0x0000000000007941 */ /* 0x000fea0003800200 */
.L_x_0:
[----:B------:R-:W0:Y:S08]  /*01b0*/  LDC.64 R2, c[0x0][0x390] ;  /* 0x0000e400ff027b82 */ /* 0x000e300000000a00 */
[----:B------:R-:W1:Y:S01]  /*01c0*/  LDC.64 R4, c[0x0][0x380] ;  /* 0x0000e000ff047b82 */ /* 0x000e620000000a00 */
[----:B0-----:R-:W-:-:S06]  /*01d0*/  IMAD.WIDE.U32 R2, R7, 0x4, R2 ;  /* 0x0000000407027825 */ /* 0x001fcc00078e0002 */
[----:B------:R-:W2:Y:S01]  /*01e0*/  LDG.E.CONSTANT R2, desc[UR6][R2.64] ;  /* 0x0000000602027981 */ /* 0x000ea2000c1e9900 */
[----:B-1----:R-:W-:-:S04]  /*01f0*/  IMAD.WIDE.U32 R4, R7, 0x4, R4 ;  /* 0x0000000407047825 */ /* 0x002fc800078e0004 */
[----:B--2---:R-:W-:-:S04]  /*0200*/  FMUL.RZ R6, R2, 0.15915493667125701904 ;  /* 0x3e22f98302067820 */ /* 0x004fc8000040c000 */
[----:B------:R-:W0:Y:S02]  /*0210*/  MUFU.COS R9, R6 ;  /* 0x0000000600097308 */ /* 0x000e240000000000 */
[----:B0-----:R-:W-:-:S05]  /*0220*/  FADD R9, R9, R0 ;  /* 0x0000000009097221 */ /* 0x001fca0000000000 */
[----:B------:R-:W-:Y:S01]  /*0230*/  STG.E desc[UR6][R4.64], R9 ;  /* 0x0000000904007986 */ /* 0x000fe2000c101906 */
[----:B------:R-:W-:Y:S05]  /*0240*/  EXIT ;  /* 0x000000000000794d */ /* 0x000fea0003800000 */
        .weak           $__internal_0_$__cuda_sm20_sqrt_rn_f32_slowpath
        .type           $__internal_0_$__cuda_sm20_sqrt_rn_f32_slowpath,@function
        .size           $__internal_0_$__cuda_sm20_sqrt_rn_f32_slowpath,(.L_x_5 - $__internal_0_$__cuda_sm20_sqrt_rn_f32_slowpath)
$__internal_0_$__cuda_sm20_sqrt_rn_f32_slowpath:
[----:B------:R-:W-:-:S13]  /*0250*/  LOP3.LUT P0, RZ, R0, 0x7fffffff, RZ, 0xc0, !PT ;  /* 0x7fffffff00ff7812 */ /* 0x000fda000780c0ff */
[----:B------:R-:W-:Y:S01]  /*0260*/  @!P0 MOV R2, R0 ;  /* 0x0000000000028202 */ /* 0x000fe20000000f00 */
[----:B------:R-:W-:Y:S06]  /*0270*/  @!P0 BRA `(.L_x_3) ;  /* 0x0000000000408947 */ /* 0x000fec0003800000 */
[----:B------:R-:W-:-:S13]  /*0280*/  FSETP.GEU.FTZ.AND P0, PT, R0, RZ, PT ;  /* 0x000000ff0000720b */ /* 0x000fda0003f1e000 */
[----:B------:R-:W-:Y:S01]  /*0290*/  @!P0 MOV R2, 0x7fffffff ;  /* 0x7fffffff00028802 */ /* 0x000fe20000000f00 */
[----:B------:R-:W-:Y:S06]  /*02a0*/  @!P0 BRA `(.L_x_3) ;  /* 0x0000000000348947 */ /* 0x000fec0003800000 */
[----:B------:R-:W-:-:S13]  /*02b0*/  FSETP.GTU.FTZ.AND P0, PT, |R0|, +INF , PT ;  /* 0x7f8000000000780b */ /* 0x000fda0003f1c200 */
[----:B------:R-:W-:Y:S01]  /*02c0*/  @P0 FADD.FTZ R2, R0, 1 ;  /* 0x3f80000000020421 */ /* 0x000fe20000010000 */
[----:B------:R-:W-:Y:S06]  /*02d0*/  @P0 BRA `(.L_x_3) ;  /* 0x0000000000280947 */ /* 0x000fec0003800000 */
[----:B------:R-:W-:-:S13]  /*02e0*/  FSETP.NEU.FTZ.AND P0, PT, |R0|, +INF , PT ;  /* 0x7f8000000000780b */ /* 0x000fda0003f1d200 */
[----:B------:R-:W-:-:S04]  /*02f0*/  @P0 FFMA R3, R0, 1.84467440737095516160e+19, RZ ;  /* 0x5f80000000030823 */ /* 0x000fc800000000ff */
[----:B------:R-:W0:Y:S02]  /*0300*/  @P0 MUFU.RSQ R2, R3 ;  /* 0x0000000300020308 */ /* 0x000e240000001400 */
[----:B0-----:R-:W-:Y:S01]  /*0310*/  @P0 FMUL.FTZ R4, R3, R2 ;  /* 0x0000000203040220 */ /* 0x001fe20000410000 */
[----:B------:R-:W-:Y:S01]  /*0320*/  @P0 FMUL.FTZ R6, R2, 0.5 ;  /* 0x3f00000002060820 */ /* 0x000fe20000410000 */
[----:B------:R-:W-:Y:S02]  /*0330*/  @!P0 MOV R2, R0 ;  /* 0x0000000000028202 */ /* 0x000fe40000000f00 */
[----:B------:R-:W-:-:S04]  /*0340*/  @P0 FADD.FTZ R5, -R4, -RZ ;  /* 0x800000ff04050221 */ /* 0x000fc80000010100 */
[----:B------:R-:W-:-:S04]  /*0350*/  @P0 FFMA R5, R4, R5, R3 ;  /* 0x0000000504050223 */ /* 0x000fc80000000003 */
[----:B------:R-:W-:-:S04]  /*0360*/  @P0 FFMA R5, R5, R6, R4 ;  /* 0x0000000605050223 */ /* 0x000fc80000000004 */
[----:B------:R-:W-:-:S07]  /*0370*/  @P0 FMUL.FTZ R2, R5, 2.3283064365386962891e-10 ;  /* 0x2f80000005020820 */ /* 0x000fce0000410000 */
.L_x_3:
[----:B------:R-:W-:Y:S01]  /*0380*/  HFMA2 R3, -RZ, RZ, 0, 0 ;  /* 0x00000000ff037431 */ /* 0x000fe200000001ff */
[----:B------:R-:W-:Y:S02]  /*0390*/  MOV R0, R2 ;  /* 0x0000000200007202 */ /* 0x000fe40000000f00 */
[----:B------:R-:W-:-:S04]  /*03a0*/  MOV R2, R8 ;  /* 0x0000000800027202 */ /* 0x000fc80000000f00 */
[----:B------:R-:W-:Y:S05]  /*03b0*/  RET.REL.NODEC R2 `(default_function_kernel) ;  /* 0xfffffffc02107950 */ /* 0x000fea0003c3ffff */
.L_x_4:
[----:B------:R-:W-:-:S00]  /*03c0*/  BRA `(.L_x_4) ;  /* 0xfffffffc00fc7947 */ /* 0x000fc0000383ffff */
[----:B------:R-:W-:-:S00]  /*03d0*/  NOP ;  /* 0x0000000000007918 */ /* 0x000fc00000000000 */
        /* <DEDUP_REMOVED lines=10> */
.L_x_5:


//--------------------- .nv.shared.reserved.0     --------------------------
	.section	.nv.shared.reserved.0,"aw",@nobits
	.weak		__nv_reservedSMEM_offset_0_alias
	.size		__nv_reservedSMEM_offset_0_alias, 0, 64
	.other		__nv_reservedSMEM_offset_0_alias,@"STO_CUDA_RESERVED_SHARED STV_DEFAULT"
__nv_reservedSMEM_offset_0_alias:
	.zero		0
	.zero		64


//--------------------- .nv.constant0.default_function_kernel --------------------------
	.section	.nv.constant0.default_function_kernel,"a",@progbits
	.sectionflags	@""
	.align	4
.nv.constant0.default_function_kernel:
	.zero		920


//--------------------- SYMBOLS --------------------------

	.type		.nv.reservedSmem.offset0,@object
	.size		.nv.reservedSmem.offset0,0x4
